//
// Generated by NVIDIA NVVM Compiler
//
// Compiler Build ID: CL-36424714
// Cuda compilation tools, release 13.0, V13.0.88
// Based on NVVM 20.0.0
//

.version 9.0
.target sm_100
.address_size 64

	// .globl	_Z6AplusBPiS_S_i

.visible .entry _Z6AplusBPiS_S_i(
	.param .u64 .ptr .align 1 _Z6AplusBPiS_S_i_param_0,
	.param .u64 .ptr .align 1 _Z6AplusBPiS_S_i_param_1,
	.param .u64 .ptr .align 1 _Z6AplusBPiS_S_i_param_2,
	.param .u32 _Z6AplusBPiS_S_i_param_3
)
{
	.reg .b32 	%r<5>;
	.reg .b64 	%rd<11>;

	ld.param.u64 	%rd1, [_Z6AplusBPiS_S_i_param_0];
	ld.param.u64 	%rd2, [_Z6AplusBPiS_S_i_param_1];
	ld.param.u64 	%rd3, [_Z6AplusBPiS_S_i_param_2];
	cvta.to.global.u64 	%rd4, %rd1;
	cvta.to.global.u64 	%rd5, %rd3;
	cvta.to.global.u64 	%rd6, %rd2;
	mov.u32 	%r1, %ctaid.x;
	mul.wide.u32 	%rd7, %r1, 4;
	add.s64 	%rd8, %rd6, %rd7;
	ld.global.u32 	%r2, [%rd8];
	add.s64 	%rd9, %rd5, %rd7;
	ld.global.u32 	%r3, [%rd9];
	add.s32 	%r4, %r3, %r2;
	add.s64 	%rd10, %rd4, %rd7;
	st.global.u32 	[%rd10], %r4;
	ret;

}


// ===== COMPILED SASS (sm_100) =====

	.target	sm_100

	.elftype	@"ET_EXEC"


//--------------------- .note.nv.tkinfo           --------------------------
	.section	.note.nv.tkinfo,"",@"SHT_NOTE"
	.sectionflags	@"SHF_NOTE_NV_TKINFO"
	.tkinfo
        /*0018*/ 	.word	0x00000002
        /*0030*/ 	.string	""
        /*0030*/ 	.string	"ptxas"
        /*0030*/ 	.string	"Cuda compilation tools, release 13.0, V13.0.88"
        /*0030*/ 	.string	"Build cuda_13.0.r13.0/compiler.36424714_0"
        /*0030*/ 	.string	"-arch sm_100 -m 64 "



//--------------------- .note.nv.cuinfo           --------------------------
	.section	.note.nv.cuinfo,"",@"SHT_NOTE"
	.sectionflags	@"SHF_NOTE_NV_CUINFO"
        /*0018*/ 	.short	0x0002
        /*001a*/ 	.short	0x0064
        /*001c*/ 	.short	0x0082
	.zero		2


//--------------------- .nv.info                  --------------------------
	.section	.nv.info,"",@"SHT_CUDA_INFO"
	.align	4


	//----- nvinfo : EIATTR_REGCOUNT
	.align		4
        /*0000*/ 	.byte	0x04, 0x2f
        /*0002*/ 	.short	(.L_1 - .L_0)
	.align		4
.L_0:
        /*0004*/ 	.word	index@(_Z6AplusBPiS_S_i)
        /*0008*/ 	.word	0x0000000c


	//----- nvinfo : EIATTR_FRAME_SIZE
	.align		4
.L_1:
        /*000c*/ 	.byte	0x04, 0x11
        /*000e*/ 	.short	(.L_3 - .L_2)
	.align		4
.L_2:
        /*0010*/ 	.word	index@(_Z6AplusBPiS_S_i)
        /*0014*/ 	.word	0x00000000


	//----- nvinfo : EIATTR_MIN_STACK_SIZE
	.align		4
.L_3:
        /*0018*/ 	.byte	0x04, 0x12
        /*001a*/ 	.short	(.L_5 - .L_4)
	.align		4
.L_4:
        /*001c*/ 	.word	index@(_Z6AplusBPiS_S_i)
        /*0020*/ 	.word	0x00000000
.L_5:


//--------------------- .nv.compat                --------------------------
	.section	.nv.compat,"",@"SHT_CUDA_COMPAT_INFO"
	.align	4
        /*0000*/ 	.byte	0x02, 0x09, 0x00, 0x00, 0x02, 0x02, 0x01, 0x00, 0x02, 0x05, 0x05, 0x00, 0x03, 0x07, 0x01, 0x01
        /*0010*/ 	.byte	0x02, 0x03, 0x00, 0x00, 0x02, 0x06, 0x01, 0x00, 0x04, 0x0b, 0x08, 0x00, 0x09, 0x00, 0x00, 0x00
        /*0020*/ 	.byte	0x00, 0x00, 0x00, 0x00


//--------------------- .nv.info._Z6AplusBPiS_S_i --------------------------
	.section	.nv.info._Z6AplusBPiS_S_i,"",@"SHT_CUDA_INFO"
	.sectionflags	@""
	.align	4


	//----- nvinfo : EIATTR_CUDA_API_VERSION
	.align		4
        /*0000*/ 	.byte	0x04, 0x37
        /*0002*/ 	.short	(.L_7 - .L_6)
.L_6:
        /*0004*/ 	.word	0x00000082


	//----- nvinfo : EIATTR_KPARAM_INFO
	.align		4
.L_7:
        /*0008*/ 	.byte	0x04, 0x17
        /*000a*/ 	.short	(.L_9 - .L_8)
.L_8:
        /*000c*/ 	.word	0x00000000
        /*0010*/ 	.short	0x0003
        /*0012*/ 	.short	0x0018
        /*0014*/ 	.byte	0x00, 0xf0, 0x11, 0x00


	//----- nvinfo : EIATTR_KPARAM_INFO
	.align		4
.L_9:
        /*0018*/ 	.byte	0x04, 0x17
        /*001a*/ 	.short	(.L_11 - .L_10)
.L_10:
        /*001c*/ 	.word	0x00000000
        /*0020*/ 	.short	0x0002
        /*0022*/ 	.short	0x0010
        /*0024*/ 	.byte	0x00, 0xf5, 0x21, 0x00


	//----- nvinfo : EIATTR_KPARAM_INFO
	.align		4
.L_11:
        /*0028*/ 	.byte	0x04, 0x17
        /*002a*/ 	.short	(.L_13 - .L_12)
.L_12:
        /*002c*/ 	.word	0x00000000
        /*0030*/ 	.short	0x0001
        /*0032*/ 	.short	0x0008
        /*0034*/ 	.byte	0x00, 0xf5, 0x21, 0x00


	//----- nvinfo : EIATTR_KPARAM_INFO
	.align		4
.L_13:
        /*0038*/ 	.byte	0x04, 0x17
        /*003a*/ 	.short	(.L_15 - .L_14)
.L_14:
        /*003c*/ 	.word	0x00000000
        /*0040*/ 	.short	0x0000
        /*0042*/ 	.short	0x0000
        /*0044*/ 	.byte	0x00, 0xf5, 0x21, 0x00


	//----- nvinfo : EIATTR_SPARSE_MMA_MASK
	.align		4
.L_15:
        /*0048*/ 	.byte	0x03, 0x50
        /*004a*/ 	.short	0x0000


	//----- nvinfo : EIATTR_MAXREG_COUNT
	.align		4
        /*004c*/ 	.byte	0x03, 0x1b
        /*004e*/ 	.short	0x00ff


	//----- nvinfo : EIATTR_MERCURY_ISA_VERSION
	.align		4
        /*0050*/ 	.byte	0x03, 0x5f
        /*0052*/ 	.short	0x0101


	//----- nvinfo : EIATTR_VRC_CTA_INIT_COUNT
	.align		4
        /*0054*/ 	.byte	0x02, 0x4a
	.zero		1
	.zero		1


	//----- nvinfo : EIATTR_EXIT_INSTR_OFFSETS
	.align		4
        /*0058*/ 	.byte	0x04, 0x1c
        /*005a*/ 	.short	(.L_17 - .L_16)


	//   ....[0]....
.L_16:
        /*005c*/ 	.word	0x000000d0


	//----- nvinfo : EIATTR_CBANK_PARAM_SIZE
	.align		4
.L_17:
        /*0060*/ 	.byte	0x03, 0x19
        /*0062*/ 	.short	0x001c


	//----- nvinfo : EIATTR_PARAM_CBANK
	.align		4
        /*0064*/ 	.byte	0x04, 0x0a
        /*0066*/ 	.short	(.L_19 - .L_18)
	.align		4
.L_18:
        /*0068*/ 	.word	index@(.nv.constant0._Z6AplusBPiS_S_i)
        /*006c*/ 	.short	0x0380
        /*006e*/ 	.short	0x001c


	//----- nvinfo : EIATTR_SW_WAR
	.align		4
.L_19:
        /*0070*/ 	.byte	0x04, 0x36
        /*0072*/ 	.short	(.L_21 - .L_20)
.L_20:
        /*0074*/ 	.word	0x00000008
.L_21:


//--------------------- .nv.callgraph             --------------------------
	.section	.nv.callgraph,"",@"SHT_CUDA_CALLGRAPH"
	.align	4
	.sectionentsize	8
	.align		4
        /*0000*/ 	.word	0x00000000
	.align		4
        /*0004*/ 	.word	0xffffffff
	.align		4
        /*0008*/ 	.word	0x00000000
	.align		4
        /*000c*/ 	.word	0xfffffffe
	.align		4
        /*0010*/ 	.word	0x00000000
	.align		4
        /*0014*/ 	.word	0xfffffffd
	.align		4
        /*0018*/ 	.word	0x00000000
	.align		4
        /*001c*/ 	.word	0xfffffffc


//--------------------- .text._Z6AplusBPiS_S_i    --------------------------
	.section	.text._Z6AplusBPiS_S_i,"ax",@progbits
	.align	128
        .global         _Z6AplusBPiS_S_i
        .type           _Z6AplusBPiS_S_i,@function
        .size           _Z6AplusBPiS_S_i,(.L_x_1 - _Z6AplusBPiS_S_i)
        .other          _Z6AplusBPiS_S_i,@"STO_CUDA_ENTRY STV_DEFAULT"
_Z6AplusBPiS_S_i:
.text._Z6AplusBPiS_S_i:
[----:B------:R-:W-:Y:S01]  /*0000*/  LDC R1, c[0x0][0x37c] ;  /* 0x0000df00ff017b82 */ /* 0x000fe20000000800 */
[----:B------:R-:W0:Y:S07]  /*0010*/  S2R R9, SR_CTAID.X ;  /* 0x0000000000097919 */ /* 0x000e2e0000002500 */
[----:B------:R-:W0:Y:S01]  /*0020*/  LDC.64 R2, c[0x0][0x388] ;  /* 0x0000e200ff027b82 */ /* 0x000e220000000a00 */
[----:B------:R-:W1:Y:S07]  /*0030*/  LDCU.64 UR4, c[0x0][0x358] ;  /* 0x00006b00ff0477ac */ /* 0x000e6e0008000a00 */
[----:B------:R-:W2:Y:S08]  /*0040*/  LDC.64 R4, c[0x0][0x390] ;  /* 0x0000e400ff047b82 */ /* 0x000eb00000000a00 */
[----:B------:R-:W3:Y:S01]  /*0050*/  LDC.64 R6, c[0x0][0x380] ;  /* 0x0000e000ff067b82 */ /* 0x000ee20000000a00 */
[----:B0-----:R-:W-:-:S04]  /*0060*/  IMAD.WIDE.U32 R2, R9, 0x4, R2 ;  /* 0x0000000409027825 */ /* 0x001fc800078e0002 */
[C---:B--2---:R-:W-:Y:S02]  /*0070*/  IMAD.WIDE.U32 R4, R9.reuse, 0x4, R4 ;  /* 0x0000000409047825 */ /* 0x044fe400078e0004 */
[----:B-1----:R-:W2:Y:S04]  /*0080*/  LDG.E R2, desc[UR4][R2.64] ;  /* 0x0000000402027981 */ /* 0x002ea8000c1e1900 */
[----:B------:R-:W2:Y:S01]  /*0090*/  LDG.E R5, desc[UR4][R4.64] ;  /* 0x0000000404057981 */ /* 0x000ea2000c1e1900 */
[----:B---3--:R-:W-:Y:S01]  /*00a0*/  IMAD.WIDE.U32 R6, R9, 0x4, R6 ;  /* 0x0000000409067825 */ /* 0x008fe200078e0006 */
[----:B--2---:R-:W-:-:S05]  /*00b0*/  IADD3 R9, PT, PT, R2, R5, RZ ;  /* 0x0000000502097210 */ /* 0x004fca0007ffe0ff */
[----:B------:R-:W-:Y:S01]  /*00c0*/  STG.E desc[UR4][R6.64], R9 ;  /* 0x0000000906007986 */ /* 0x000fe2000c101904 */
[----:B------:R-:W-:Y:S05]  /*00d0*/  EXIT ;  /* 0x000000000000794d */ /* 0x000fea0003800000 */
.L_x_0:
[----:B------:R-:W-:-:S00]  /*00e0*/  BRA `(.L_x_0) ;  /* 0xfffffffc00fc7947 */ /* 0x000fc0000383ffff */
[----:B------:R-:W-:-:S00]  /*00f0*/  NOP ;  /* 0x0000000000007918 */ /* 0x000fc00000000000 */
        /* <DEDUP_REMOVED lines=8> */
.L_x_1:


//--------------------- .nv.shared.reserved.0     --------------------------
	.section	.nv.shared.reserved.0,"aw",@nobits
	.weak		__nv_reservedSMEM_offset_0_alias
	.size		__nv_reservedSMEM_offset_0_alias, 0, 64
	.other		__nv_reservedSMEM_offset_0_alias,@"STO_CUDA_RESERVED_SHARED STV_DEFAULT"
__nv_reservedSMEM_offset_0_alias:
	.zero		0
	.zero		64


//--------------------- .nv.constant0._Z6AplusBPiS_S_i --------------------------
	.section	.nv.constant0._Z6AplusBPiS_S_i,"a",@progbits
	.sectionflags	@""
	.align	4
.nv.constant0._Z6AplusBPiS_S_i:
	.zero		924


//--------------------- SYMBOLS --------------------------

	.type		.nv.reservedSmem.offset0,@object
	.size		.nv.reservedSmem.offset0,0x4
